//
// Generated by NVIDIA NVVM Compiler
//
// Compiler Build ID: CL-36424714
// Cuda compilation tools, release 13.0, V13.0.88
// Based on NVVM 20.0.0
//

.version 9.0
.target sm_100
.address_size 64

	// .globl	_Z10wavekernelPfS_S_iifff
.extern .func  (.param .b32 func_retval0) vprintf
(
	.param .b64 vprintf_param_0,
	.param .b64 vprintf_param_1
)
;
.const .align 4 .f32 dxSquared = 0f43610000;
.const .align 4 .f32 dySquared = 0f43610000;
.const .align 4 .f32 dtSquared = 0f3851B716;
.global .align 1 .b8 $str[7] = {73, 68, 32, 37, 100, 10};
.global .align 1 .b8 $str$1[14] = {112, 114, 101, 118, 98, 97, 115, 101, 32, 37, 102, 32, 10};

.visible .entry _Z10wavekernelPfS_S_iifff(
	.param .u64 .ptr .align 1 _Z10wavekernelPfS_S_iifff_param_0,
	.param .u64 .ptr .align 1 _Z10wavekernelPfS_S_iifff_param_1,
	.param .u64 .ptr .align 1 _Z10wavekernelPfS_S_iifff_param_2,
	.param .u32 _Z10wavekernelPfS_S_iifff_param_3,
	.param .u32 _Z10wavekernelPfS_S_iifff_param_4,
	.param .f32 _Z10wavekernelPfS_S_iifff_param_5,
	.param .f32 _Z10wavekernelPfS_S_iifff_param_6,
	.param .f32 _Z10wavekernelPfS_S_iifff_param_7
)
{
	.local .align 8 .b8 	__local_depot0[8];
	.reg .b64 	%SP;
	.reg .b64 	%SPL;
	.reg .pred 	%p<4>;
	.reg .b32 	%r<24>;
	.reg .b32 	%f<17>;
	.reg .b64 	%rd<21>;
	.reg .b64 	%fd<22>;

	mov.u64 	%SPL, __local_depot0;
	cvta.local.u64 	%SP, %SPL;
	ld.param.u64 	%rd1, [_Z10wavekernelPfS_S_iifff_param_0];
	ld.param.u64 	%rd2, [_Z10wavekernelPfS_S_iifff_param_1];
	ld.param.u64 	%rd3, [_Z10wavekernelPfS_S_iifff_param_2];
	ld.param.u32 	%r2, [_Z10wavekernelPfS_S_iifff_param_3];
	ld.param.u32 	%r3, [_Z10wavekernelPfS_S_iifff_param_4];
	ld.param.f32 	%f1, [_Z10wavekernelPfS_S_iifff_param_5];
	ld.param.f32 	%f2, [_Z10wavekernelPfS_S_iifff_param_6];
	ld.param.f32 	%f3, [_Z10wavekernelPfS_S_iifff_param_7];
	mov.u32 	%r5, %ctaid.x;
	mov.u32 	%r6, %ntid.x;
	mov.u32 	%r7, %tid.x;
	mad.lo.s32 	%r8, %r5, %r6, %r7;
	add.s32 	%r9, %r8, 1;
	mov.u32 	%r10, %ctaid.y;
	mov.u32 	%r11, %ntid.y;
	mov.u32 	%r12, %tid.y;
	mad.lo.s32 	%r13, %r10, %r11, %r12;
	add.s32 	%r15, %r13, 1;
	mad.lo.s32 	%r16, %r2, %r13, %r2;
	add.s32 	%r1, %r16, %r9;
	add.s32 	%r17, %r2, -1;
	setp.ge.s32 	%p1, %r9, %r17;
	add.s32 	%r18, %r3, -1;
	setp.ge.s32 	%p2, %r15, %r18;
	or.pred  	%p3, %p1, %p2;
	@%p3 bra 	$L__BB0_2;
	add.u64 	%rd4, %SP, 0;
	add.u64 	%rd5, %SPL, 0;
	cvta.to.global.u64 	%rd6, %rd1;
	cvta.to.global.u64 	%rd7, %rd2;
	cvta.to.global.u64 	%rd8, %rd3;
	st.local.u32 	[%rd5], %r1;
	mov.u64 	%rd9, $str;
	cvta.global.u64 	%rd10, %rd9;
	{ // callseq 0, 0
	.param .b64 param0;
	st.param.b64 	[param0], %rd10;
	.param .b64 param1;
	st.param.b64 	[param1], %rd4;
	.param .b32 retval0;
	call.uni (retval0), 
	vprintf, 
	(
	param0, 
	param1
	);
	ld.param.b32 	%r19, [retval0];
	} // callseq 0
	mul.wide.s32 	%rd11, %r1, 4;
	add.s64 	%rd12, %rd6, %rd11;
	ld.global.f32 	%f4, [%rd12];
	cvt.f64.f32 	%fd1, %f4;
	st.local.f64 	[%rd5], %fd1;
	mov.u64 	%rd13, $str$1;
	cvta.global.u64 	%rd14, %rd13;
	{ // callseq 1, 0
	.param .b64 param0;
	st.param.b64 	[param0], %rd14;
	.param .b64 param1;
	st.param.b64 	[param1], %rd4;
	.param .b32 retval0;
	call.uni (retval0), 
	vprintf, 
	(
	param0, 
	param1
	);
	ld.param.b32 	%r21, [retval0];
	} // callseq 1
	ld.global.f32 	%f5, [%rd12+4];
	cvt.f64.f32 	%fd2, %f5;
	ld.global.f32 	%f6, [%rd12];
	cvt.f64.f32 	%fd3, %f6;
	add.f64 	%fd4, %fd3, %fd3;
	sub.f64 	%fd5, %fd2, %fd4;
	ld.global.f32 	%f7, [%rd12+-4];
	cvt.f64.f32 	%fd6, %f7;
	add.f64 	%fd7, %fd5, %fd6;
	cvt.f64.f32 	%fd8, %f1;
	div.rn.f64 	%fd9, %fd7, %fd8;
	cvt.rn.f32.f64 	%f8, %fd9;
	mul.wide.s32 	%rd15, %r2, 4;
	add.s64 	%rd16, %rd12, %rd15;
	ld.global.f32 	%f9, [%rd16];
	cvt.f64.f32 	%fd10, %f9;
	sub.f64 	%fd11, %fd10, %fd4;
	sub.s32 	%r23, %r1, %r2;
	mul.wide.s32 	%rd17, %r23, 4;
	add.s64 	%rd18, %rd6, %rd17;
	ld.global.f32 	%f10, [%rd18];
	cvt.f64.f32 	%fd12, %f10;
	add.f64 	%fd13, %fd11, %fd12;
	cvt.f64.f32 	%fd14, %f2;
	div.rn.f64 	%fd15, %fd13, %fd14;
	cvt.f64.f32 	%fd16, %f8;
	add.f64 	%fd17, %fd15, %fd16;
	cvt.rn.f32.f64 	%f11, %fd17;
	add.s64 	%rd19, %rd7, %rd11;
	ld.global.f32 	%f12, [%rd19];
	mul.f32 	%f13, %f3, %f12;
	mul.f32 	%f14, %f13, %f11;
	add.s64 	%rd20, %rd8, %rd11;
	ld.global.f32 	%f15, [%rd20];
	cvt.f64.f32 	%fd18, %f15;
	sub.f64 	%fd19, %fd4, %fd18;
	cvt.f64.f32 	%fd20, %f14;
	add.f64 	%fd21, %fd19, %fd20;
	cvt.rn.f32.f64 	%f16, %fd21;
	st.global.f32 	[%rd20], %f16;
$L__BB0_2:
	ret;

}


// ===== COMPILED SASS (sm_100) =====

	.target	sm_100

	.elftype	@"ET_EXEC"


//--------------------- .note.nv.tkinfo           --------------------------
	.section	.note.nv.tkinfo,"",@"SHT_NOTE"
	.sectionflags	@"SHF_NOTE_NV_TKINFO"
	.tkinfo
        /*0018*/ 	.word	0x00000002
        /*0030*/ 	.string	""
        /*0030*/ 	.string	"ptxas"
        /*0030*/ 	.string	"Cuda compilation tools, release 13.0, V13.0.88"
        /*0030*/ 	.string	"Build cuda_13.0.r13.0/compiler.36424714_0"
        /*0030*/ 	.string	"-arch sm_100 -m 64 "



//--------------------- .note.nv.cuinfo           --------------------------
	.section	.note.nv.cuinfo,"",@"SHT_NOTE"
	.sectionflags	@"SHF_NOTE_NV_CUINFO"
        /*0018*/ 	.short	0x0002
        /*001a*/ 	.short	0x0064
        /*001c*/ 	.short	0x0082
	.zero		2


//--------------------- .nv.info                  --------------------------
	.section	.nv.info,"",@"SHT_CUDA_INFO"
	.align	4


	//----- nvinfo : EIATTR_REGCOUNT
	.align		4
        /*0000*/ 	.byte	0x04, 0x2f
        /*0002*/ 	.short	(.L_6 - .L_5)
	.align		4
.L_5:
        /*0004*/ 	.word	index@(_Z10wavekernelPfS_S_iifff)
        /*0008*/ 	.word	0x0000001d


	//----- nvinfo : EIATTR_FRAME_SIZE
	.align		4
.L_6:
        /*000c*/ 	.byte	0x04, 0x11
        /*000e*/ 	.short	(.L_8 - .L_7)
	.align		4
.L_7:
        /*0010*/ 	.word	index@($__internal_0_$__cuda_sm20_div_rn_f64_full)
        /*0014*/ 	.word	0x00000008


	//----- nvinfo : EIATTR_FRAME_SIZE
	.align		4
.L_8:
        /*0018*/ 	.byte	0x04, 0x11
        /*001a*/ 	.short	(.L_10 - .L_9)
	.align		4
.L_9:
        /*001c*/ 	.word	index@(_Z10wavekernelPfS_S_iifff)
        /*0020*/ 	.word	0x00000008


	//----- nvinfo : EIATTR_MIN_STACK_SIZE
	.align		4
.L_10:
        /*0024*/ 	.byte	0x04, 0x12
        /*0026*/ 	.short	(.L_12 - .L_11)
	.align		4
.L_11:
        /*0028*/ 	.word	index@(_Z10wavekernelPfS_S_iifff)
        /*002c*/ 	.word	0x00000008
.L_12:


//--------------------- .nv.compat                --------------------------
	.section	.nv.compat,"",@"SHT_CUDA_COMPAT_INFO"
	.align	4
        /*0000*/ 	.byte	0x02, 0x09, 0x00, 0x00, 0x02, 0x02, 0x01, 0x00, 0x02, 0x05, 0x05, 0x00, 0x03, 0x07, 0x01, 0x01
        /*0010*/ 	.byte	0x02, 0x03, 0x00, 0x00, 0x02, 0x06, 0x01, 0x00, 0x04, 0x0b, 0x08, 0x00, 0x01, 0x00, 0x00, 0x00
        /*0020*/ 	.byte	0x00, 0x00, 0x00, 0x00


//--------------------- .nv.info._Z10wavekernelPfS_S_iifff --------------------------
	.section	.nv.info._Z10wavekernelPfS_S_iifff,"",@"SHT_CUDA_INFO"
	.sectionflags	@""
	.align	4


	//----- nvinfo : EIATTR_CUDA_API_VERSION
	.align		4
        /*0000*/ 	.byte	0x04, 0x37
        /*0002*/ 	.short	(.L_14 - .L_13)
.L_13:
        /*0004*/ 	.word	0x00000082


	//----- nvinfo : EIATTR_KPARAM_INFO
	.align		4
.L_14:
        /*0008*/ 	.byte	0x04, 0x17
        /*000a*/ 	.short	(.L_16 - .L_15)
.L_15:
        /*000c*/ 	.word	0x00000000
        /*0010*/ 	.short	0x0007
        /*0012*/ 	.short	0x0028
        /*0014*/ 	.byte	0x00, 0xf0, 0x11, 0x00


	//----- nvinfo : EIATTR_KPARAM_INFO
	.align		4
.L_16:
        /*0018*/ 	.byte	0x04, 0x17
        /*001a*/ 	.short	(.L_18 - .L_17)
.L_17:
        /*001c*/ 	.word	0x00000000
        /*0020*/ 	.short	0x0006
        /*0022*/ 	.short	0x0024
        /*0024*/ 	.byte	0x00, 0xf0, 0x11, 0x00


	//----- nvinfo : EIATTR_KPARAM_INFO
	.align		4
.L_18:
        /*0028*/ 	.byte	0x04, 0x17
        /*002a*/ 	.short	(.L_20 - .L_19)
.L_19:
        /*002c*/ 	.word	0x00000000
        /*0030*/ 	.short	0x0005
        /*0032*/ 	.short	0x0020
        /*0034*/ 	.byte	0x00, 0xf0, 0x11, 0x00


	//----- nvinfo : EIATTR_KPARAM_INFO
	.align		4
.L_20:
        /*0038*/ 	.byte	0x04, 0x17
        /*003a*/ 	.short	(.L_22 - .L_21)
.L_21:
        /*003c*/ 	.word	0x00000000
        /*0040*/ 	.short	0x0004
        /*0042*/ 	.short	0x001c
        /*0044*/ 	.byte	0x00, 0xf0, 0x11, 0x00


	//----- nvinfo : EIATTR_KPARAM_INFO
	.align		4
.L_22:
        /*0048*/ 	.byte	0x04, 0x17
        /*004a*/ 	.short	(.L_24 - .L_23)
.L_23:
        /*004c*/ 	.word	0x00000000
        /*0050*/ 	.short	0x0003
        /*0052*/ 	.short	0x0018
        /*0054*/ 	.byte	0x00, 0xf0, 0x11, 0x00


	//----- nvinfo : EIATTR_KPARAM_INFO
	.align		4
.L_24:
        /*0058*/ 	.byte	0x04, 0x17
        /*005a*/ 	.short	(.L_26 - .L_25)
.L_25:
        /*005c*/ 	.word	0x00000000
        /*0060*/ 	.short	0x0002
        /*0062*/ 	.short	0x0010
        /*0064*/ 	.byte	0x00, 0xf5, 0x21, 0x00


	//----- nvinfo : EIATTR_KPARAM_INFO
	.align		4
.L_26:
        /*0068*/ 	.byte	0x04, 0x17
        /*006a*/ 	.short	(.L_28 - .L_27)
.L_27:
        /*006c*/ 	.word	0x00000000
        /*0070*/ 	.short	0x0001
        /*0072*/ 	.short	0x0008
        /*0074*/ 	.byte	0x00, 0xf5, 0x21, 0x00


	//----- nvinfo : EIATTR_KPARAM_INFO
	.align		4
.L_28:
        /*0078*/ 	.byte	0x04, 0x17
        /*007a*/ 	.short	(.L_30 - .L_29)
.L_29:
        /*007c*/ 	.word	0x00000000
        /*0080*/ 	.short	0x0000
        /*0082*/ 	.short	0x0000
        /*0084*/ 	.byte	0x00, 0xf5, 0x21, 0x00


	//----- nvinfo : EIATTR_SPARSE_MMA_MASK
	.align		4
.L_30:
        /*0088*/ 	.byte	0x03, 0x50
        /*008a*/ 	.short	0x0000


	//----- nvinfo : EIATTR_MAXREG_COUNT
	.align		4
        /*008c*/ 	.byte	0x03, 0x1b
        /*008e*/ 	.short	0x00ff


	//----- nvinfo : EIATTR_EXTERNS
	.align		4
        /*0090*/ 	.byte	0x04, 0x0f
        /*0092*/ 	.short	(.L_32 - .L_31)


	//   ....[0]....
	.align		4
.L_31:
        /*0094*/ 	.word	index@(vprintf)


	//----- nvinfo : EIATTR_MERCURY_ISA_VERSION
	.align		4
.L_32:
        /*0098*/ 	.byte	0x03, 0x5f
        /*009a*/ 	.short	0x0101


	//----- nvinfo : EIATTR_VRC_CTA_INIT_COUNT
	.align		4
        /*009c*/ 	.byte	0x02, 0x4a
	.zero		1
	.zero		1


	//----- nvinfo : EIATTR_SYSCALL_OFFSETS
	.align		4
        /*00a0*/ 	.byte	0x04, 0x46
        /*00a2*/ 	.short	(.L_34 - .L_33)


	//   ....[0]....
.L_33:
        /*00a4*/ 	.word	0x00000220


	//   ....[1]....
        /*00a8*/ 	.word	0x000002f0


	//----- nvinfo : EIATTR_EXIT_INSTR_OFFSETS
	.align		4
.L_34:
        /*00ac*/ 	.byte	0x04, 0x1c
        /*00ae*/ 	.short	(.L_36 - .L_35)


	//   ....[0]....
.L_35:
        /*00b0*/ 	.word	0x00000170


	//   ....[1]....
        /*00b4*/ 	.word	0x00000850


	//----- nvinfo : EIATTR_CRS_STACK_SIZE
	.align		4
.L_36:
        /*00b8*/ 	.byte	0x04, 0x1e
        /*00ba*/ 	.short	(.L_38 - .L_37)
.L_37:
        /*00bc*/ 	.word	0x00000000


	//----- nvinfo : EIATTR_CBANK_PARAM_SIZE
	.align		4
.L_38:
        /*00c0*/ 	.byte	0x03, 0x19
        /*00c2*/ 	.short	0x002c


	//----- nvinfo : EIATTR_PARAM_CBANK
	.align		4
        /*00c4*/ 	.byte	0x04, 0x0a
        /*00c6*/ 	.short	(.L_40 - .L_39)
	.align		4
.L_39:
        /*00c8*/ 	.word	index@(.nv.constant0._Z10wavekernelPfS_S_iifff)
        /*00cc*/ 	.short	0x0380
        /*00ce*/ 	.short	0x002c


	//----- nvinfo : EIATTR_SW_WAR
	.align		4
.L_40:
        /*00d0*/ 	.byte	0x04, 0x36
        /*00d2*/ 	.short	(.L_42 - .L_41)
.L_41:
        /*00d4*/ 	.word	0x00000008
.L_42:


//--------------------- .nv.callgraph             --------------------------
	.section	.nv.callgraph,"",@"SHT_CUDA_CALLGRAPH"
	.align	4
	.sectionentsize	8
	.align		4
        /*0000*/ 	.word	0x00000000
	.align		4
        /*0004*/ 	.word	0xffffffff
	.align		4
        /*0008*/ 	.word	index@(_Z10wavekernelPfS_S_iifff)
	.align		4
        /*000c*/ 	.word	index@(vprintf)
	.align		4
        /*0010*/ 	.word	0x00000000
	.align		4
        /*0014*/ 	.word	0xfffffffe
	.align		4
        /*0018*/ 	.word	0x00000000
	.align		4
        /*001c*/ 	.word	0xfffffffd
	.align		4
        /*0020*/ 	.word	0x00000000
	.align		4
        /*0024*/ 	.word	0xfffffffc


//--------------------- .nv.constant4             --------------------------
	.section	.nv.constant4,"a",@progbits
	.align	8
	.align		8
.nv.constant4:
        /*0000*/ 	.dword	vprintf
	.align		8
        /*0008*/ 	.dword	$str
	.align		8
        /*0010*/ 	.dword	$str$1


//--------------------- .nv.constant3             --------------------------
	.section	.nv.constant3,"a",@progbits
	.align	4
.nv.constant3:
	.type		dxSquared,@object
	.size		dxSquared,(dySquared - dxSquared)
dxSquared:
        /*0000*/ 	.byte	0x00, 0x00, 0x61, 0x43
	.type		dySquared,@object
	.size		dySquared,(dtSquared - dySquared)
dySquared:
        /*0004*/ 	.byte	0x00, 0x00, 0x61, 0x43
	.type		dtSquared,@object
	.size		dtSquared,(.L_2 - dtSquared)
dtSquared:
        /*0008*/ 	.byte	0x16, 0xb7, 0x51, 0x38
.L_2:


//--------------------- .text._Z10wavekernelPfS_S_iifff --------------------------
	.section	.text._Z10wavekernelPfS_S_iifff,"ax",@progbits
	.align	128
        .global         _Z10wavekernelPfS_S_iifff
        .type           _Z10wavekernelPfS_S_iifff,@function
        .size           _Z10wavekernelPfS_S_iifff,(.L_x_12 - _Z10wavekernelPfS_S_iifff)
        .other          _Z10wavekernelPfS_S_iifff,@"STO_CUDA_ENTRY STV_DEFAULT"
_Z10wavekernelPfS_S_iifff:
.text._Z10wavekernelPfS_S_iifff:
[----:B------:R-:W0:Y:S01]  /*0000*/  LDC R1, c[0x0][0x37c] ;  /* 0x0000df00ff017b82 */ /* 0x000e220000000800 */
[----:B------:R-:W1:Y:S01]  /*0010*/  S2R R2, SR_TID.Y ;  /* 0x0000000000027919 */ /* 0x000e620000002200 */
[----:B------:R-:W2:Y:S06]  /*0020*/  LDCU UR5, c[0x0][0x2fc] ;  /* 0x00005f80ff0577ac */ /* 0x000eac0008000800 */
[----:B------:R-:W3:Y:S01]  /*0030*/  LDC R0, c[0x0][0x360] ;  /* 0x0000d800ff007b82 */ /* 0x000ee20000000800 */
[----:B0-----:R-:W-:Y:S01]  /*0040*/  VIADD R1, R1, 0xfffffff8 ;  /* 0xfffffff801017836 */ /* 0x001fe20000000000 */
[----:B------:R-:W3:Y:S01]  /*0050*/  S2R R7, SR_TID.X ;  /* 0x0000000000077919 */ /* 0x000ee20000002100 */
[----:B------:R-:W0:Y:S05]  /*0060*/  LDCU UR4, c[0x0][0x2f8] ;  /* 0x00005f00ff0477ac */ /* 0x000e2a0008000800 */
[----:B------:R-:W1:Y:S08]  /*0070*/  S2UR UR7, SR_CTAID.Y ;  /* 0x00000000000779c3 */ /* 0x000e700000002600 */
[----:B------:R-:W1:Y:S01]  /*0080*/  LDC R3, c[0x0][0x364] ;  /* 0x0000d900ff037b82 */ /* 0x000e620000000800 */
[----:B0-----:R-:W-:-:S07]  /*0090*/  IADD3 R19, P1, PT, R1, UR4, RZ ;  /* 0x0000000401137c10 */ /* 0x001fce000ff3e0ff */
[----:B------:R-:W0:Y:S01]  /*00a0*/  LDC.64 R4, c[0x0][0x398] ;  /* 0x0000e600ff047b82 */ /* 0x000e220000000a00 */
[----:B--2---:R-:W-:-:S07]  /*00b0*/  IMAD.X R18, RZ, RZ, UR5, P1 ;  /* 0x00000005ff127e24 */ /* 0x004fce00088e06ff */
[----:B------:R-:W3:Y:S01]  /*00c0*/  S2UR UR6, SR_CTAID.X ;  /* 0x00000000000679c3 */ /* 0x000ee20000002500 */
[----:B-1----:R-:W-:-:S04]  /*00d0*/  IMAD R3, R3, UR7, R2 ;  /* 0x0000000703037c24 */ /* 0x002fc8000f8e0202 */
[----:B------:R-:W-:Y:S02]  /*00e0*/  VIADD R2, R3, 0x1 ;  /* 0x0000000103027836 */ /* 0x000fe40000000000 */
[----:B0-----:R-:W-:Y:S02]  /*00f0*/  VIADD R5, R5, 0xffffffff ;  /* 0xffffffff05057836 */ /* 0x001fe40000000000 */
[----:B------:R-:W-:-:S03]  /*0100*/  IMAD R3, R3, R4, R4 ;  /* 0x0000000403037224 */ /* 0x000fc600078e0204 */
[----:B------:R-:W-:Y:S01]  /*0110*/  ISETP.GE.AND P0, PT, R2, R5, PT ;  /* 0x000000050200720c */ /* 0x000fe20003f06270 */
[----:B------:R-:W-:Y:S02]  /*0120*/  VIADD R5, R4, 0xffffffff ;  /* 0xffffffff04057836 */ /* 0x000fe40000000000 */
[----:B---3--:R-:W-:-:S04]  /*0130*/  IMAD R0, R0, UR6, R7 ;  /* 0x0000000600007c24 */ /* 0x008fc8000f8e0207 */
[----:B------:R-:W-:-:S04]  /*0140*/  VIADD R0, R0, 0x1 ;  /* 0x0000000100007836 */ /* 0x000fc80000000000 */
[C---:B------:R-:W-:Y:S01]  /*0150*/  IMAD.IADD R2, R0.reuse, 0x1, R3 ;  /* 0x0000000100027824 */ /* 0x040fe200078e0203 */
[----:B------:R-:W-:-:S13]  /*0160*/  ISETP.GE.OR P0, PT, R0, R5, P0 ;  /* 0x000000050000720c */ /* 0x000fda0000706670 */
[----:B------:R-:W-:Y:S05]  /*0170*/  @P0 EXIT ;  /* 0x000000000000094d */ /* 0x000fea0003800000 */
[----:B------:R-:W-:Y:S01]  /*0180*/  MOV R22, 0x0 ;  /* 0x0000000000167802 */ /* 0x000fe20000000f00 */
[----:B------:R0:W-:Y:S01]  /*0190*/  STL [R1], R2 ;  /* 0x0000000201007387 */ /* 0x0001e20000100800 */
[----:B------:R-:W1:Y:S01]  /*01a0*/  LDCU.64 UR4, c[0x4][0x8] ;  /* 0x01000100ff0477ac */ /* 0x000e620008000a00 */
[----:B------:R-:W-:Y:S01]  /*01b0*/  IMAD.MOV.U32 R6, RZ, RZ, R19 ;  /* 0x000000ffff067224 */ /* 0x000fe200078e0013 */
[----:B------:R0:W2:Y:S01]  /*01c0*/  LDC.64 R8, c[0x4][R22] ;  /* 0x0100000016087b82 */ /* 0x0000a20000000a00 */
[----:B------:R-:W-:Y:S01]  /*01d0*/  IMAD.MOV.U32 R7, RZ, RZ, R18 ;  /* 0x000000ffff077224 */ /* 0x000fe200078e0012 */
[----:B------:R-:W3:Y:S01]  /*01e0*/  LDCU.64 UR36, c[0x0][0x358] ;  /* 0x00006b00ff2477ac */ /* 0x000ee20008000a00 */
[----:B-1----:R-:W-:Y:S01]  /*01f0*/  MOV R4, UR4 ;  /* 0x0000000400047c02 */ /* 0x002fe20008000f00 */
[----:B0-----:R-:W-:-:S07]  /*0200*/  IMAD.U32 R5, RZ, RZ, UR5 ;  /* 0x00000005ff057e24 */ /* 0x001fce000f8e00ff */
[----:B------:R-:W-:-:S07]  /*0210*/  LEPC R20, `(.L_x_0) ;  /* 0x000000001014794e */ /* 0x000fce0000000000 */
[----:B--23--:R-:W-:Y:S05]  /*0220*/  CALL.ABS.NOINC R8 ;  /* 0x0000000008007343 */ /* 0x00cfea0003c00000 */
.L_x_0:
[----:B------:R-:W0:Y:S01]  /*0230*/  LDC.64 R16, c[0x0][0x380] ;  /* 0x0000e000ff107b82 */ /* 0x000e220000000a00 */
[----:B------:R-:W1:Y:S01]  /*0240*/  LDCU.64 UR4, c[0x4][0x10] ;  /* 0x01000200ff0477ac */ /* 0x000e620008000a00 */
[----:B0-----:R-:W-:-:S05]  /*0250*/  IMAD.WIDE R16, R2, 0x4, R16 ;  /* 0x0000000402107825 */ /* 0x001fca00078e0210 */
[----:B------:R-:W2:Y:S01]  /*0260*/  LDG.E R0, desc[UR36][R16.64] ;  /* 0x0000002410007981 */ /* 0x000ea2000c1e1900 */
[----:B------:R-:W0:Y:S01]  /*0270*/  LDC.64 R22, c[0x4][R22] ;  /* 0x0100000016167b82 */ /* 0x000e220000000a00 */
[----:B-1----:R-:W-:Y:S01]  /*0280*/  IMAD.U32 R4, RZ, RZ, UR4 ;  /* 0x00000004ff047e24 */ /* 0x002fe2000f8e00ff */
[----:B------:R-:W-:Y:S01]  /*0290*/  MOV R7, R18 ;  /* 0x0000001200077202 */ /* 0x000fe20000000f00 */
[----:B------:R-:W-:Y:S02]  /*02a0*/  IMAD.U32 R5, RZ, RZ, UR5 ;  /* 0x00000005ff057e24 */ /* 0x000fe4000f8e00ff */
[----:B------:R-:W-:Y:S01]  /*02b0*/  IMAD.MOV.U32 R6, RZ, RZ, R19 ;  /* 0x000000ffff067224 */ /* 0x000fe200078e0013 */
[----:B--2---:R-:W1:Y:S02]  /*02c0*/  F2F.F64.F32 R8, R0 ;  /* 0x0000000000087310 */ /* 0x004e640000201800 */
[----:B01----:R1:W-:Y:S04]  /*02d0*/  STL.64 [R1], R8 ;  /* 0x0000000801007387 */ /* 0x0033e80000100a00 */
[----:B------:R-:W-:-:S07]  /*02e0*/  LEPC R20, `(.L_x_1) ;  /* 0x000000001014794e */ /* 0x000fce0000000000 */
[----:B-1----:R-:W-:Y:S05]  /*02f0*/  CALL.ABS.NOINC R22 ;  /* 0x0000000016007343 */ /* 0x002fea0003c00000 */
.L_x_1:
[----:B------:R-:W2:Y:S01]  /*0300*/  LDG.E R3, desc[UR36][R16.64] ;  /* 0x0000002410037981 */ /* 0x000ea2000c1e1900 */
[----:B------:R-:W0:Y:S03]  /*0310*/  LDCU UR4, c[0x0][0x3a0] ;  /* 0x00007400ff0477ac */ /* 0x000e260008000800 */
[----:B------:R-:W3:Y:S04]  /*0320*/  LDG.E R0, desc[UR36][R16.64+0x4] ;  /* 0x0000042410007981 */ /* 0x000ee8000c1e1900 */
[----:B------:R-:W4:Y:S01]  /*0330*/  LDG.E R18, desc[UR36][R16.64+-0x4] ;  /* 0xfffffc2410127981 */ /* 0x000f22000c1e1900 */
[----:B------:R-:W-:Y:S01]  /*0340*/  IMAD.MOV.U32 R10, RZ, RZ, 0x1 ;  /* 0x00000001ff0a7424 */ /* 0x000fe200078e00ff */
[----:B------:R-:W-:Y:S01]  /*0350*/  BSSY.RECONVERGENT B0, `(.L_x_2) ;  /* 0x0000019000007945 */ /* 0x000fe20003800200 */
[----:B0-----:R-:W0:Y:S08]  /*0360*/  F2F.F64.F32 R6, UR4 ;  /* 0x0000000400067d10 */ /* 0x001e300008201800 */
[----:B0-----:R-:W0:Y:S02]  /*0370*/  MUFU.RCP64H R11, R7 ;  /* 0x00000007000b7308 */ /* 0x001e240000001800 */
[----:B0-----:R-:W-:-:S08]  /*0380*/  DFMA R4, -R6, R10, 1 ;  /* 0x3ff000000604742b */ /* 0x001fd0000000010a */
[----:B------:R-:W-:-:S08]  /*0390*/  DFMA R12, R4, R4, R4 ;  /* 0x00000004040c722b */ /* 0x000fd00000000004 */
[----:B------:R-:W-:-:S08]  /*03a0*/  DFMA R12, R10, R12, R10 ;  /* 0x0000000c0a0c722b */ /* 0x000fd0000000000a */
[----:B------:R-:W-:-:S08]  /*03b0*/  DFMA R14, -R6, R12, 1 ;  /* 0x3ff00000060e742b */ /* 0x000fd0000000010c */
[----:B------:R-:W-:Y:S01]  /*03c0*/  DFMA R14, R12, R14, R12 ;  /* 0x0000000e0c0e722b */ /* 0x000fe2000000000c */
[----:B--2---:R-:W0:Y:S08]  /*03d0*/  F2F.F64.F32 R8, R3 ;  /* 0x0000000300087310 */ /* 0x004e300000201800 */
[----:B---3--:R-:W1:Y:S01]  /*03e0*/  F2F.F64.F32 R4, R0 ;  /* 0x0000000000047310 */ /* 0x008e620000201800 */
[----:B0-----:R-:W-:-:S07]  /*03f0*/  DADD R8, R8, R8 ;  /* 0x0000000008087229 */ /* 0x001fce0000000008 */
[----:B----4-:R-:W0:Y:S01]  /*0400*/  F2F.F64.F32 R10, R18 ;  /* 0x00000012000a7310 */ /* 0x010e220000201800 */
[----:B-1----:R-:W-:-:S08]  /*0410*/  DADD R4, R4, -R8 ;  /* 0x0000000004047229 */ /* 0x002fd00000000808 */
[----:B0-----:R-:W-:-:S08]  /*0420*/  DADD R10, R4, R10 ;  /* 0x00000000040a7229 */ /* 0x001fd0000000000a */
[----:B------:R-:W-:Y:S02]  /*0430*/  DMUL R4, R10, R14 ;  /* 0x0000000e0a047228 */ /* 0x000fe40000000000 */
[----:B------:R-:W-:-:S06]  /*0440*/  FSETP.GEU.AND P1, PT, |R11|, 6.5827683646048100446e-37, PT ;  /* 0x036000000b00780b */ /* 0x000fcc0003f2e200 */
[----:B------:R-:W-:-:S08]  /*0450*/  DFMA R12, -R6, R4, R10 ;  /* 0x00000004060c722b */ /* 0x000fd0000000010a */
[----:B------:R-:W-:-:S10]  /*0460*/  DFMA R4, R14, R12, R4 ;  /* 0x0000000c0e04722b */ /* 0x000fd40000000004 */
[----:B------:R-:W-:-:S05]  /*0470*/  FFMA R0, RZ, R7, R5 ;  /* 0x00000007ff007223 */ /* 0x000fca0000000005 */
[----:B------:R-:W-:-:S13]  /*0480*/  FSETP.GT.AND P0, PT, |R0|, 1.469367938527859385e-39, PT ;  /* 0x001000000000780b */ /* 0x000fda0003f04200 */
[----:B------:R-:W-:Y:S05]  /*0490*/  @P0 BRA P1, `(.L_x_3) ;  /* 0x0000000000100947 */ /* 0x000fea0000800000 */
[----:B------:R-:W-:Y:S01]  /*04a0*/  IMAD.MOV.U32 R12, RZ, RZ, R10 ;  /* 0x000000ffff0c7224 */ /* 0x000fe200078e000a */
[----:B------:R-:W-:Y:S01]  /*04b0*/  MOV R18, 0x4e0 ;  /* 0x000004e000127802 */ /* 0x000fe20000000f00 */
[----:B------:R-:W-:-:S07]  /*04c0*/  IMAD.MOV.U32 R13, RZ, RZ, R11 ;  /* 0x000000ffff0d7224 */ /* 0x000fce00078e000b */
[----:B------:R-:W-:Y:S05]  /*04d0*/  CALL.REL.NOINC `($__internal_0_$__cuda_sm20_div_rn_f64_full) ;  /* 0x0000000000e07944 */ /* 0x000fea0003c00000 */
.L_x_3:
[----:B------:R-:W-:Y:S05]  /*04e0*/  BSYNC.RECONVERGENT B0 ;  /* 0x0000000000007941 */ /* 0x000fea0003800200 */
.L_x_2:
[----:B------:R-:W0:Y:S01]  /*04f0*/  LDC R3, c[0x0][0x398] ;  /* 0x0000e600ff037b82 */ /* 0x000e220000000800 */
[----:B------:R-:W1:Y:S07]  /*0500*/  LDCU UR4, c[0x0][0x3a4] ;  /* 0x00007480ff0477ac */ /* 0x000e6e0008000800 */
[----:B------:R-:W2:Y:S01]  /*0510*/  LDC.64 R12, c[0x0][0x380] ;  /* 0x0000e000ff0c7b82 */ /* 0x000ea20000000a00 */
[----:B0-----:R-:W-:-:S04]  /*0520*/  IMAD.WIDE R16, R3, 0x4, R16 ;  /* 0x0000000403107825 */ /* 0x001fc800078e0210 */
[----:B------:R-:W-:Y:S01]  /*0530*/  IMAD.IADD R3, R2, 0x1, -R3 ;  /* 0x0000000102037824 */ /* 0x000fe200078e0a03 */
[----:B------:R0:W3:Y:S03]  /*0540*/  LDG.E R0, desc[UR36][R16.64] ;  /* 0x0000002410007981 */ /* 0x0000e6000c1e1900 */
[----:B--2---:R-:W-:-:S05]  /*0550*/  IMAD.WIDE R12, R3, 0x4, R12 ;  /* 0x00000004030c7825 */ /* 0x004fca00078e020c */
[----:B------:R-:W2:Y:S01]  /*0560*/  LDG.E R3, desc[UR36][R12.64] ;  /* 0x000000240c037981 */ /* 0x000ea2000c1e1900 */
[----:B-1----:R-:W1:Y:S01]  /*0570*/  F2F.F64.F32 R10, UR4 ;  /* 0x00000004000a7d10 */ /* 0x002e620008201800 */
[----:B------:R-:W-:Y:S01]  /*0580*/  IMAD.MOV.U32 R18, RZ, RZ, 0x1 ;  /* 0x00000001ff127424 */ /* 0x000fe200078e00ff */
[----:B------:R-:W-:Y:S06]  /*0590*/  BSSY.RECONVERGENT B0, `(.L_x_4) ;  /* 0x0000019000007945 */ /* 0x000fec0003800200 */
[----:B-1----:R-:W1:Y:S02]  /*05a0*/  MUFU.RCP64H R19, R11 ;  /* 0x0000000b00137308 */ /* 0x002e640000001800 */
[----:B-1----:R-:W-:-:S08]  /*05b0*/  DFMA R14, -R10, R18, 1 ;  /* 0x3ff000000a0e742b */ /* 0x002fd00000000112 */
[----:B------:R-:W-:-:S08]  /*05c0*/  DFMA R20, R14, R14, R14 ;  /* 0x0000000e0e14722b */ /* 0x000fd0000000000e */
[----:B------:R-:W-:-:S08]  /*05d0*/  DFMA R20, R18, R20, R18 ;  /* 0x000000141214722b */ /* 0x000fd00000000012 */
[----:B0-----:R-:W-:-:S08]  /*05e0*/  DFMA R16, -R10, R20, 1 ;  /* 0x3ff000000a10742b */ /* 0x001fd00000000114 */
[----:B------:R-:W-:Y:S01]  /*05f0*/  DFMA R16, R20, R16, R20 ;  /* 0x000000101410722b */ /* 0x000fe20000000014 */
[----:B---3--:R-:W0:Y:S08]  /*0600*/  F2F.F64.F32 R6, R0 ;  /* 0x0000000000067310 */ /* 0x008e300000201800 */
[----:B--2---:R-:W1:Y:S01]  /*0610*/  F2F.F64.F32 R14, R3 ;  /* 0x00000003000e7310 */ /* 0x004e620000201800 */
[----:B0-----:R-:W-:-:S08]  /*0620*/  DADD R6, -R8, R6 ;  /* 0x0000000008067229 */ /* 0x001fd00000000106 */
[----:B-1----:R-:W-:-:S08]  /*0630*/  DADD R12, R6, R14 ;  /* 0x00000000060c7229 */ /* 0x002fd0000000000e */
[----:B------:R-:W-:Y:S02]  /*0640*/  DMUL R6, R12, R16 ;  /* 0x000000100c067228 */ /* 0x000fe40000000000 */
[----:B------:R-:W-:-:S06]  /*0650*/  FSETP.GEU.AND P1, PT, |R13|, 6.5827683646048100446e-37, PT ;  /* 0x036000000d00780b */ /* 0x000fcc0003f2e200 */
[----:B------:R-:W-:-:S08]  /*0660*/  DFMA R14, -R10, R6, R12 ;  /* 0x000000060a0e722b */ /* 0x000fd0000000010c */
[----:B------:R-:W-:Y:S02]  /*0670*/  DFMA R6, R16, R14, R6 ;  /* 0x0000000e1006722b */ /* 0x000fe40000000006 */
[----:B------:R0:W1:Y:S08]  /*0680*/  F2F.F32.F64 R14, R4 ;  /* 0x00000004000e7310 */ /* 0x0000700000301000 */
[----:B------:R-:W-:-:S05]  /*0690*/  FFMA R0, RZ, R11, R7 ;  /* 0x0000000bff007223 */ /* 0x000fca0000000007 */
[----:B------:R-:W-:-:S13]  /*06a0*/  FSETP.GT.AND P0, PT, |R0|, 1.469367938527859385e-39, PT ;  /* 0x001000000000780b */ /* 0x000fda0003f04200 */
[----:B01----:R-:W-:Y:S05]  /*06b0*/  @P0 BRA P1, `(.L_x_5) ;  /* 0x0000000000180947 */ /* 0x003fea0000800000 */
[----:B------:R-:W-:Y:S01]  /*06c0*/  IMAD.MOV.U32 R6, RZ, RZ, R10 ;  /* 0x000000ffff067224 */ /* 0x000fe200078e000a */
[----:B------:R-:W-:Y:S02]  /*06d0*/  MOV R7, R11 ;  /* 0x0000000b00077202 */ /* 0x000fe40000000f00 */
[----:B------:R-:W-:-:S07]  /*06e0*/  MOV R18, 0x700 ;  /* 0x0000070000127802 */ /* 0x000fce0000000f00 */
[----:B------:R-:W-:Y:S05]  /*06f0*/  CALL.REL.NOINC `($__internal_0_$__cuda_sm20_div_rn_f64_full) ;  /* 0x0000000000587944 */ /* 0x000fea0003c00000 */
[----:B------:R-:W-:Y:S02]  /*0700*/  IMAD.MOV.U32 R6, RZ, RZ, R4 ;  /* 0x000000ffff067224 */ /* 0x000fe400078e0004 */
[----:B------:R-:W-:-:S07]  /*0710*/  IMAD.MOV.U32 R7, RZ, RZ, R5 ;  /* 0x000000ffff077224 */ /* 0x000fce00078e0005 */
.L_x_5:
[----:B------:R-:W-:Y:S05]  /*0720*/  BSYNC.RECONVERGENT B0 ;  /* 0x0000000000007941 */ /* 0x000fea0003800200 */
.L_x_4:
[----:B------:R-:W0:Y:S08]  /*0730*/  LDC.64 R4, c[0x0][0x388] ;  /* 0x0000e200ff047b82 */ /* 0x000e300000000a00 */
[----:B------:R-:W1:Y:S01]  /*0740*/  LDC.64 R10, c[0x0][0x390] ;  /* 0x0000e400ff0a7b82 */ /* 0x000e620000000a00 */
[----:B------:R-:W2:Y:S01]  /*0750*/  F2F.F64.F32 R14, R14 ;  /* 0x0000000e000e7310 */ /* 0x000ea20000201800 */
[----:B------:R-:W3:Y:S01]  /*0760*/  LDCU UR4, c[0x0][0x3a8] ;  /* 0x00007500ff0477ac */ /* 0x000ee20008000800 */
[----:B0-----:R-:W-:-:S06]  /*0770*/  IMAD.WIDE R4, R2, 0x4, R4 ;  /* 0x0000000402047825 */ /* 0x001fcc00078e0204 */
[----:B------:R-:W3:Y:S01]  /*0780*/  LDG.E R4, desc[UR36][R4.64] ;  /* 0x0000002404047981 */ /* 0x000ee2000c1e1900 */
[----:B-1----:R-:W-:-:S05]  /*0790*/  IMAD.WIDE R2, R2, 0x4, R10 ;  /* 0x0000000402027825 */ /* 0x002fca00078e020a */
[----:B------:R-:W4:Y:S01]  /*07a0*/  LDG.E R0, desc[UR36][R2.64] ;  /* 0x0000002402007981 */ /* 0x000f22000c1e1900 */
[----:B--2---:R-:W-:-:S10]  /*07b0*/  DADD R6, R14, R6 ;  /* 0x000000000e067229 */ /* 0x004fd40000000006 */
[----:B------:R-:W0:Y:S01]  /*07c0*/  F2F.F32.F64 R6, R6 ;  /* 0x0000000600067310 */ /* 0x000e220000301000 */
[----:B---3--:R-:W-:-:S04]  /*07d0*/  FMUL R13, R4, UR4 ;  /* 0x00000004040d7c20 */ /* 0x008fc80008400000 */
[----:B0-----:R-:W-:-:S03]  /*07e0*/  FMUL R13, R6, R13 ;  /* 0x0000000d060d7220 */ /* 0x001fc60000400000 */
[----:B----4-:R-:W0:Y:S08]  /*07f0*/  F2F.F64.F32 R10, R0 ;  /* 0x00000000000a7310 */ /* 0x010e300000201800 */
[----:B------:R-:W1:Y:S01]  /*0800*/  F2F.F64.F32 R12, R13 ;  /* 0x0000000d000c7310 */ /* 0x000e620000201800 */
[----:B0-----:R-:W-:-:S08]  /*0810*/  DADD R10, R8, -R10 ;  /* 0x00000000080a7229 */ /* 0x001fd0000000080a */
[----:B-1----:R-:W-:-:S10]  /*0820*/  DADD R10, R10, R12 ;  /* 0x000000000a0a7229 */ /* 0x002fd4000000000c */
[----:B------:R-:W0:Y:S02]  /*0830*/  F2F.F32.F64 R11, R10 ;  /* 0x0000000a000b7310 */ /* 0x000e240000301000 */
[----:B0-----:R-:W-:Y:S01]  /*0840*/  STG.E desc[UR36][R2.64], R11 ;  /* 0x0000000b02007986 */ /* 0x001fe2000c101924 */
[----:B------:R-:W-:Y:S05]  /*0850*/  EXIT ;  /* 0x000000000000794d */ /* 0x000fea0003800000 */
        .weak           $__internal_0_$__cuda_sm20_div_rn_f64_full
        .type           $__internal_0_$__cuda_sm20_div_rn_f64_full,@function
        .size           $__internal_0_$__cuda_sm20_div_rn_f64_full,(.L_x_12 - $__internal_0_$__cuda_sm20_div_rn_f64_full)
$__internal_0_$__cuda_sm20_div_rn_f64_full:
[C---:B------:R-:W-:Y:S01]  /*0860*/  FSETP.GEU.AND P0, PT, |R7|.reuse, 1.469367938527859385e-39, PT ;  /* 0x001000000700780b */ /* 0x040fe20003f0e200 */
[----:B------:R-:W-:Y:S01]  /*0870*/  IMAD.MOV.U32 R11, RZ, RZ, R13 ;  /* 0x000000ffff0b7224 */ /* 0x000fe200078e000d */
[----:B------:R-:W-:Y:S01]  /*0880*/  LOP3.LUT R4, R7, 0x800fffff, RZ, 0xc0, !PT ;  /* 0x800fffff07047812 */ /* 0x000fe200078ec0ff */
[----:B------:R-:W-:Y:S01]  /*0890*/  IMAD.MOV.U32 R10, RZ, RZ, R12 ;  /* 0x000000ffff0a7224 */ /* 0x000fe200078e000c */
[----:B------:R-:W-:Y:S01]  /*08a0*/  MOV R20, 0x1 ;  /* 0x0000000100147802 */ /* 0x000fe20000000f00 */
[----:B------:R-:W-:Y:S01]  /*08b0*/  BSSY.RECONVERGENT B1, `(.L_x_6) ;  /* 0x0000054000017945 */ /* 0x000fe20003800200 */
[----:B------:R-:W-:Y:S01]  /*08c0*/  LOP3.LUT R5, R4, 0x3ff00000, RZ, 0xfc, !PT ;  /* 0x3ff0000004057812 */ /* 0x000fe200078efcff */
[----:B------:R-:W-:Y:S01]  /*08d0*/  IMAD.MOV.U32 R4, RZ, RZ, R6 ;  /* 0x000000ffff047224 */ /* 0x000fe200078e0006 */
[C---:B------:R-:W-:Y:S02]  /*08e0*/  FSETP.GEU.AND P2, PT, |R11|.reuse, 1.469367938527859385e-39, PT ;  /* 0x001000000b00780b */ /* 0x040fe40003f4e200 */
[----:B------:R-:W-:-:S02]  /*08f0*/  LOP3.LUT R3, R11, 0x7ff00000, RZ, 0xc0, !PT ;  /* 0x7ff000000b037812 */ /* 0x000fc400078ec0ff */
[----:B------:R-:W-:Y:S01]  /*0900*/  LOP3.LUT R26, R7, 0x7ff00000, RZ, 0xc0, !PT ;  /* 0x7ff00000071a7812 */ /* 0x000fe200078ec0ff */
[----:B------:R-:W-:-:S03]  /*0910*/  @!P0 DMUL R4, R6, 8.98846567431157953865e+307 ;  /* 0x7fe0000006048828 */ /* 0x000fc60000000000 */
[----:B------:R-:W-:-:S03]  /*0920*/  ISETP.GE.U32.AND P1, PT, R3, R26, PT ;  /* 0x0000001a0300720c */ /* 0x000fc60003f26070 */
[----:B------:R-:W0:Y:S02]  /*0930*/  MUFU.RCP64H R21, R5 ;  /* 0x0000000500157308 */ /* 0x000e240000001800 */
[----:B------:R-:W-:Y:S01]  /*0940*/  @!P2 LOP3.LUT R0, R7, 0x7ff00000, RZ, 0xc0, !PT ;  /* 0x7ff000000700a812 */ /* 0x000fe200078ec0ff */
[----:B------:R-:W-:Y:S01]  /*0950*/  @!P2 IMAD.MOV.U32 R24, RZ, RZ, RZ ;  /* 0x000000ffff18a224 */ /* 0x000fe200078e00ff */
[----:B------:R-:W-:Y:S02]  /*0960*/  @!P0 LOP3.LUT R26, R5, 0x7ff00000, RZ, 0xc0, !PT ;  /* 0x7ff00000051a8812 */ /* 0x000fe400078ec0ff */
[----:B------:R-:W-:Y:S01]  /*0970*/  @!P2 ISETP.GE.U32.AND P3, PT, R3, R0, PT ;  /* 0x000000000300a20c */ /* 0x000fe20003f66070 */
[----:B------:R-:W-:-:S05]  /*0980*/  IMAD.MOV.U32 R0, RZ, RZ, 0x1ca00000 ;  /* 0x1ca00000ff007424 */ /* 0x000fca00078e00ff */
[----:B------:R-:W-:-:S04]  /*0990*/  @!P2 SEL R15, R0, 0x63400000, !P3 ;  /* 0x63400000000fa807 */ /* 0x000fc80005800000 */
[----:B------:R-:W-:Y:S01]  /*09a0*/  @!P2 LOP3.LUT R15, R15, 0x80000000, R11, 0xf8, !PT ;  /* 0x800000000f0fa812 */ /* 0x000fe200078ef80b */
[----:B0-----:R-:W-:-:S03]  /*09b0*/  DFMA R12, R20, -R4, 1 ;  /* 0x3ff00000140c742b */ /* 0x001fc60000000804 */
[----:B------:R-:W-:Y:S01]  /*09c0*/  @!P2 LOP3.LUT R25, R15, 0x100000, RZ, 0xfc, !PT ;  /* 0x001000000f19a812 */ /* 0x000fe200078efcff */
[----:B------:R-:W-:-:S04]  /*09d0*/  IMAD.MOV.U32 R15, RZ, RZ, R3 ;  /* 0x000000ffff0f7224 */ /* 0x000fc800078e0003 */
[----:B------:R-:W-:-:S08]  /*09e0*/  DFMA R12, R12, R12, R12 ;  /* 0x0000000c0c0c722b */ /* 0x000fd0000000000c */
[----:B------:R-:W-:Y:S01]  /*09f0*/  DFMA R20, R20, R12, R20 ;  /* 0x0000000c1414722b */ /* 0x000fe20000000014 */
[----:B------:R-:W-:Y:S01]  /*0a00*/  SEL R13, R0, 0x63400000, !P1 ;  /* 0x63400000000d7807 */ /* 0x000fe20004800000 */
[----:B------:R-:W-:-:S03]  /*0a10*/  IMAD.MOV.U32 R12, RZ, RZ, R10 ;  /* 0x000000ffff0c7224 */ /* 0x000fc600078e000a */
[----:B------:R-:W-:-:S03]  /*0a20*/  LOP3.LUT R13, R13, 0x800fffff, R11, 0xf8, !PT ;  /* 0x800fffff0d0d7812 */ /* 0x000fc600078ef80b */
[----:B------:R-:W-:-:S03]  /*0a30*/  DFMA R22, R20, -R4, 1 ;  /* 0x3ff000001416742b */ /* 0x000fc60000000804 */
[----:B------:R-:W-:-:S05]  /*0a40*/  @!P2 DFMA R12, R12, 2, -R24 ;  /* 0x400000000c0ca82b */ /* 0x000fca0000000818 */
[----:B------:R-:W-:-:S05]  /*0a50*/  DFMA R22, R20, R22, R20 ;  /* 0x000000161416722b */ /* 0x000fca0000000014 */
[----:B------:R-:W-:-:S03]  /*0a60*/  @!P2 LOP3.LUT R15, R13, 0x7ff00000, RZ, 0xc0, !PT ;  /* 0x7ff000000d0fa812 */ /* 0x000fc600078ec0ff */
[----:B------:R-:W-:Y:S02]  /*0a70*/  DMUL R20, R22, R12 ;  /* 0x0000000c16147228 */ /* 0x000fe40000000000 */
[----:B------:R-:W-:-:S05]  /*0a80*/  VIADD R19, R15, 0xffffffff ;  /* 0xffffffff0f137836 */ /* 0x000fca0000000000 */
[----:B------:R-:W-:Y:S01]  /*0a90*/  ISETP.GT.U32.AND P0, PT, R19, 0x7feffffe, PT ;  /* 0x7feffffe1300780c */ /* 0x000fe20003f04070 */
[----:B------:R-:W-:Y:S01]  /*0aa0*/  DFMA R24, R20, -R4, R12 ;  /* 0x800000041418722b */ /* 0x000fe2000000000c */
[----:B------:R-:W-:-:S04]  /*0ab0*/  IADD3 R19, PT, PT, R26, -0x1, RZ ;  /* 0xffffffff1a137810 */ /* 0x000fc80007ffe0ff */
[----:B------:R-:W-:-:S03]  /*0ac0*/  ISETP.GT.U32.OR P0, PT, R19, 0x7feffffe, P0 ;  /* 0x7feffffe1300780c */ /* 0x000fc60000704470 */
[----:B------:R-:W-:-:S10]  /*0ad0*/  DFMA R24, R22, R24, R20 ;  /* 0x000000181618722b */ /* 0x000fd40000000014 */
[----:B------:R-:W-:Y:S05]  /*0ae0*/  @P0 BRA `(.L_x_7) ;  /* 0x00000000006c0947 */ /* 0x000fea0003800000 */
[----:B------:R-:W-:-:S04]  /*0af0*/  LOP3.LUT R20, R7, 0x7ff00000, RZ, 0xc0, !PT ;  /* 0x7ff0000007147812 */ /* 0x000fc800078ec0ff */
[CC--:B------:R-:W-:Y:S02]  /*0b00*/  VIADDMNMX R10, R3.reuse, -R20.reuse, 0xb9600000, !PT ;  /* 0xb9600000030a7446 */ /* 0x0c0fe40007800914 */
[----:B------:R-:W-:Y:S02]  /*0b10*/  ISETP.GE.U32.AND P0, PT, R3, R20, PT ;  /* 0x000000140300720c */ /* 0x000fe40003f06070 */
[----:B------:R-:W-:Y:S02]  /*0b20*/  VIMNMX R10, PT, PT, R10, 0x46a00000, PT ;  /* 0x46a000000a0a7848 */ /* 0x000fe40003fe0100 */
[----:B------:R-:W-:-:S05]  /*0b30*/  SEL R3, R0, 0x63400000, !P0 ;  /* 0x6340000000037807 */ /* 0x000fca0004000000 */
[----:B------:R-:W-:Y:S02]  /*0b40*/  IMAD.IADD R0, R10, 0x1, -R3 ;  /* 0x000000010a007824 */ /* 0x000fe400078e0a03 */
[----:B------:R-:W-:Y:S02]  /*0b50*/  IMAD.MOV.U32 R10, RZ, RZ, RZ ;  /* 0x000000ffff0a7224 */ /* 0x000fe400078e00ff */
[----:B------:R-:W-:-:S06]  /*0b60*/  VIADD R11, R0, 0x7fe00000 ;  /* 0x7fe00000000b7836 */ /* 0x000fcc0000000000 */
[----:B------:R-:W-:-:S10]  /*0b70*/  DMUL R20, R24, R10 ;  /* 0x0000000a18147228 */ /* 0x000fd40000000000 */
[----:B------:R-:W-:-:S13]  /*0b80*/  FSETP.GTU.AND P0, PT, |R21|, 1.469367938527859385e-39, PT ;  /* 0x001000001500780b */ /* 0x000fda0003f0c200 */
[----:B------:R-:W-:Y:S05]  /*0b90*/  @P0 BRA `(.L_x_8) ;  /* 0x0000000000940947 */ /* 0x000fea0003800000 */
[----:B------:R-:W-:Y:S01]  /*0ba0*/  DFMA R4, R24, -R4, R12 ;  /* 0x800000041804722b */ /* 0x000fe2000000000c */
[----:B------:R-:W-:-:S09]  /*0bb0*/  IMAD.MOV.U32 R10, RZ, RZ, RZ ;  /* 0x000000ffff0a7224 */ /* 0x000fd200078e00ff */
[C---:B------:R-:W-:Y:S02]  /*0bc0*/  FSETP.NEU.AND P0, PT, R5.reuse, RZ, PT ;  /* 0x000000ff0500720b */ /* 0x040fe40003f0d000 */
[----:B------:R-:W-:-:S04]  /*0bd0*/  LOP3.LUT R7, R5, 0x80000000, R7, 0x48, !PT ;  /* 0x8000000005077812 */ /* 0x000fc800078e4807 */
[----:B------:R-:W-:-:S07]  /*0be0*/  LOP3.LUT R11, R7, R11, RZ, 0xfc, !PT ;  /* 0x0000000b070b7212 */ /* 0x000fce00078efcff */
[----:B------:R-:W-:Y:S05]  /*0bf0*/  @!P0 BRA `(.L_x_8) ;  /* 0x00000000007c8947 */ /* 0x000fea0003800000 */
[----:B------:R-:W-:Y:S01]  /*0c00*/  IMAD.MOV R5, RZ, RZ, -R0 ;  /* 0x000000ffff057224 */ /* 0x000fe200078e0a00 */
[----:B------:R-:W-:Y:S01]  /*0c10*/  MOV R4, RZ ;  /* 0x000000ff00047202 */ /* 0x000fe20000000f00 */
[----:B------:R-:W-:Y:S01]  /*0c20*/  DMUL.RP R10, R24, R10 ;  /* 0x0000000a180a7228 */ /* 0x000fe20000008000 */
[----:B------:R-:W-:-:S04]  /*0c30*/  IADD3 R3, PT, PT, -R0, -0x43300000, RZ ;  /* 0xbcd0000000037810 */ /* 0x000fc80007ffe1ff */
[----:B------:R-:W-:-:S05]  /*0c40*/  DFMA R4, R20, -R4, R24 ;  /* 0x800000041404722b */ /* 0x000fca0000000018 */
[----:B------:R-:W-:-:S05]  /*0c50*/  LOP3.LUT R7, R11, R7, RZ, 0x3c, !PT ;  /* 0x000000070b077212 */ /* 0x000fca00078e3cff */
[----:B------:R-:W-:-:S04]  /*0c60*/  FSETP.NEU.AND P0, PT, |R5|, R3, PT ;  /* 0x000000030500720b */ /* 0x000fc80003f0d200 */
[----:B------:R-:W-:Y:S02]  /*0c70*/  FSEL R20, R10, R20, !P0 ;  /* 0x000000140a147208 */ /* 0x000fe40004000000 */
[----:B------:R-:W-:Y:S01]  /*0c80*/  FSEL R21, R7, R21, !P0 ;  /* 0x0000001507157208 */ /* 0x000fe20004000000 */
[----:B------:R-:W-:Y:S06]  /*0c90*/  BRA `(.L_x_8) ;  /* 0x0000000000547947 */ /* 0x000fec0003800000 */
.L_x_7:
[----:B------:R-:W-:-:S14]  /*0ca0*/  DSETP.NAN.AND P0, PT, R10, R10, PT ;  /* 0x0000000a0a00722a */ /* 0x000fdc0003f08000 */
[----:B------:R-:W-:Y:S05]  /*0cb0*/  @P0 BRA `(.L_x_9) ;  /* 0x0000000000440947 */ /* 0x000fea0003800000 */
[----:B------:R-:W-:-:S14]  /*0cc0*/  DSETP.NAN.AND P0, PT, R6, R6, PT ;  /* 0x000000060600722a */ /* 0x000fdc0003f08000 */
[----:B------:R-:W-:Y:S05]  /*0cd0*/  @P0 BRA `(.L_x_10) ;  /* 0x0000000000300947 */ /* 0x000fea0003800000 */
[----:B------:R-:W-:Y:S01]  /*0ce0*/  ISETP.NE.AND P0, PT, R15, R26, PT ;  /* 0x0000001a0f00720c */ /* 0x000fe20003f05270 */
[----:B------:R-:W-:Y:S02]  /*0cf0*/  IMAD.MOV.U32 R20, RZ, RZ, 0x0 ;  /* 0x00000000ff147424 */ /* 0x000fe400078e00ff */
[----:B------:R-:W-:-:S10]  /*0d00*/  IMAD.MOV.U32 R21, RZ, RZ, -0x80000 ;  /* 0xfff80000ff157424 */ /* 0x000fd400078e00ff */
[----:B------:R-:W-:Y:S05]  /*0d10*/  @!P0 BRA `(.L_x_8) ;  /* 0x0000000000348947 */ /* 0x000fea0003800000 */
[----:B------:R-:W-:Y:S02]  /*0d20*/  ISETP.NE.AND P0, PT, R15, 0x7ff00000, PT ;  /* 0x7ff000000f00780c */ /* 0x000fe40003f05270 */
[----:B------:R-:W-:Y:S02]  /*0d30*/  LOP3.LUT R21, R11, 0x80000000, R7, 0x48, !PT ;  /* 0x800000000b157812 */ /* 0x000fe400078e4807 */
[----:B------:R-:W-:-:S13]  /*0d40*/  ISETP.EQ.OR P0, PT, R26, RZ, !P0 ;  /* 0x000000ff1a00720c */ /* 0x000fda0004702670 */
[----:B------:R-:W-:Y:S01]  /*0d50*/  @P0 LOP3.LUT R0, R21, 0x7ff00000, RZ, 0xfc, !PT ;  /* 0x7ff0000015000812 */ /* 0x000fe200078efcff */
[----:B------:R-:W-:Y:S02]  /*0d60*/  @!P0 IMAD.MOV.U32 R20, RZ, RZ, RZ ;  /* 0x000000ffff148224 */ /* 0x000fe400078e00ff */
[----:B------:R-:W-:Y:S02]  /*0d70*/  @P0 IMAD.MOV.U32 R20, RZ, RZ, RZ ;  /* 0x000000ffff140224 */ /* 0x000fe400078e00ff */
[----:B------:R-:W-:Y:S01]  /*0d80*/  @P0 IMAD.MOV.U32 R21, RZ, RZ, R0 ;  /* 0x000000ffff150224 */ /* 0x000fe200078e0000 */
[----:B------:R-:W-:Y:S06]  /*0d90*/  BRA `(.L_x_8) ;  /* 0x0000000000147947 */ /* 0x000fec0003800000 */
.L_x_10:
[----:B------:R-:W-:Y:S02]  /*0da0*/  LOP3.LUT R21, R7, 0x80000, RZ, 0xfc, !PT ;  /* 0x0008000007157812 */ /* 0x000fe400078efcff */
[----:B------:R-:W-:Y:S01]  /*0db0*/  MOV R20, R6 ;  /* 0x0000000600147202 */ /* 0x000fe20000000f00 */
[----:B------:R-:W-:Y:S06]  /*0dc0*/  BRA `(.L_x_8) ;  /* 0x0000000000087947 */ /* 0x000fec0003800000 */
.L_x_9:
[----:B------:R-:W-:Y:S01]  /*0dd0*/  LOP3.LUT R21, R11, 0x80000, RZ, 0xfc, !PT ;  /* 0x000800000b157812 */ /* 0x000fe200078efcff */
[----:B------:R-:W-:-:S07]  /*0de0*/  IMAD.MOV.U32 R20, RZ, RZ, R10 ;  /* 0x000000ffff147224 */ /* 0x000fce00078e000a */
.L_x_8:
[----:B------:R-:W-:Y:S05]  /*0df0*/  BSYNC.RECONVERGENT B1 ;  /* 0x0000000000017941 */ /* 0x000fea0003800200 */
.L_x_6:
[----:B------:R-:W-:Y:S02]  /*0e00*/  IMAD.MOV.U32 R19, RZ, RZ, 0x0 ;  /* 0x00000000ff137424 */ /* 0x000fe400078e00ff */
[----:B------:R-:W-:Y:S02]  /*0e10*/  IMAD.MOV.U32 R4, RZ, RZ, R20 ;  /* 0x000000ffff047224 */ /* 0x000fe400078e0014 */
[----:B------:R-:W-:Y:S01]  /*0e20*/  IMAD.MOV.U32 R5, RZ, RZ, R21 ;  /* 0x000000ffff057224 */ /* 0x000fe200078e0015 */
[----:B------:R-:W-:Y:S06]  /*0e30*/  RET.REL.NODEC R18 `(_Z10wavekernelPfS_S_iifff) ;  /* 0xfffffff012707950 */ /* 0x000fec0003c3ffff */
.L_x_11:
[----:B------:R-:W-:-:S00]  /*0e40*/  BRA `(.L_x_11) ;  /* 0xfffffffc00fc7947 */ /* 0x000fc0000383ffff */
[----:B------:R-:W-:-:S00]  /*0e50*/  NOP ;  /* 0x0000000000007918 */ /* 0x000fc00000000000 */
        /* <DEDUP_REMOVED lines=10> */
.L_x_12:


//--------------------- .nv.global.init           --------------------------
	.section	.nv.global.init,"aw",@progbits
.nv.global.init:
	.type		$str,@object
	.size		$str,($str$1 - $str)
$str:
        /*0000*/ 	.byte	0x49, 0x44, 0x20, 0x25, 0x64, 0x0a, 0x00
	.type		$str$1,@object
	.size		$str$1,(.L_4 - $str$1)
$str$1:
        /*0007*/ 	.byte	0x70, 0x72, 0x65, 0x76, 0x62, 0x61, 0x73, 0x65, 0x20, 0x25, 0x66, 0x20, 0x0a, 0x00
.L_4:


//--------------------- .nv.shared.reserved.0     --------------------------
	.section	.nv.shared.reserved.0,"aw",@nobits
	.weak		__nv_reservedSMEM_offset_0_alias
	.size		__nv_reservedSMEM_offset_0_alias, 0, 64
	.other		__nv_reservedSMEM_offset_0_alias,@"STO_CUDA_RESERVED_SHARED STV_DEFAULT"
__nv_reservedSMEM_offset_0_alias:
	.zero		0
	.zero		64


//--------------------- .nv.constant0._Z10wavekernelPfS_S_iifff --------------------------
	.section	.nv.constant0._Z10wavekernelPfS_S_iifff,"a",@progbits
	.sectionflags	@""
	.align	4
.nv.constant0._Z10wavekernelPfS_S_iifff:
	.zero		940


//--------------------- SYMBOLS --------------------------

	.type		.nv.reservedSmem.offset0,@object
	.size		.nv.reservedSmem.offset0,0x4
	.type		vprintf,@function
